//
// Generated by NVIDIA NVVM Compiler
//
// Compiler Build ID: CL-36424714
// Cuda compilation tools, release 13.0, V13.0.88
// Based on NVVM 20.0.0
//

.version 9.0
.target sm_100
.address_size 64

	// .globl	_Z3addPfS_S_i

.visible .entry _Z3addPfS_S_i(
	.param .u64 .ptr .align 1 _Z3addPfS_S_i_param_0,
	.param .u64 .ptr .align 1 _Z3addPfS_S_i_param_1,
	.param .u64 .ptr .align 1 _Z3addPfS_S_i_param_2,
	.param .u32 _Z3addPfS_S_i_param_3
)
{
	.reg .pred 	%p<7>;
	.reg .b32 	%r<27>;
	.reg .b32 	%f<16>;
	.reg .b64 	%rd<31>;

	ld.param.u64 	%rd8, [_Z3addPfS_S_i_param_0];
	ld.param.u64 	%rd9, [_Z3addPfS_S_i_param_1];
	ld.param.u64 	%rd10, [_Z3addPfS_S_i_param_2];
	ld.param.u32 	%r11, [_Z3addPfS_S_i_param_3];
	cvta.to.global.u64 	%rd1, %rd10;
	cvta.to.global.u64 	%rd2, %rd9;
	cvta.to.global.u64 	%rd3, %rd8;
	mov.u32 	%r26, %tid.x;
	mov.u32 	%r2, %ntid.x;
	setp.ge.s32 	%p1, %r26, %r11;
	@%p1 bra 	$L__BB0_6;
	add.s32 	%r12, %r26, %r2;
	max.u32 	%r13, %r11, %r12;
	setp.lt.u32 	%p2, %r12, %r11;
	selp.u32 	%r14, 1, 0, %p2;
	add.s32 	%r15, %r12, %r14;
	sub.s32 	%r16, %r13, %r15;
	div.u32 	%r17, %r16, %r2;
	add.s32 	%r3, %r17, %r14;
	and.b32  	%r18, %r3, 3;
	setp.eq.s32 	%p3, %r18, 3;
	@%p3 bra 	$L__BB0_4;
	add.s32 	%r19, %r3, 1;
	and.b32  	%r20, %r19, 3;
	mul.wide.u32 	%rd30, %r26, 4;
	mul.wide.u32 	%rd5, %r2, 4;
	neg.s32 	%r24, %r20;
	mad.lo.s32 	%r26, %r2, %r20, %r26;
$L__BB0_3:
	.pragma "nounroll";
	add.s64 	%rd11, %rd3, %rd30;
	ld.global.f32 	%f1, [%rd11];
	add.s64 	%rd12, %rd2, %rd30;
	ld.global.f32 	%f2, [%rd12];
	add.f32 	%f3, %f1, %f2;
	add.s64 	%rd13, %rd1, %rd30;
	st.global.f32 	[%rd13], %f3;
	add.s64 	%rd30, %rd30, %rd5;
	add.s32 	%r24, %r24, 1;
	setp.ne.s32 	%p4, %r24, 0;
	@%p4 bra 	$L__BB0_3;
$L__BB0_4:
	setp.lt.u32 	%p5, %r3, 3;
	@%p5 bra 	$L__BB0_6;
$L__BB0_5:
	mul.wide.u32 	%rd14, %r26, 4;
	add.s64 	%rd15, %rd3, %rd14;
	ld.global.f32 	%f4, [%rd15];
	add.s64 	%rd16, %rd2, %rd14;
	ld.global.f32 	%f5, [%rd16];
	add.f32 	%f6, %f4, %f5;
	add.s64 	%rd17, %rd1, %rd14;
	st.global.f32 	[%rd17], %f6;
	add.s32 	%r21, %r26, %r2;
	mul.wide.u32 	%rd18, %r21, 4;
	add.s64 	%rd19, %rd3, %rd18;
	ld.global.f32 	%f7, [%rd19];
	add.s64 	%rd20, %rd2, %rd18;
	ld.global.f32 	%f8, [%rd20];
	add.f32 	%f9, %f7, %f8;
	add.s64 	%rd21, %rd1, %rd18;
	st.global.f32 	[%rd21], %f9;
	add.s32 	%r22, %r21, %r2;
	mul.wide.u32 	%rd22, %r22, 4;
	add.s64 	%rd23, %rd3, %rd22;
	ld.global.f32 	%f10, [%rd23];
	add.s64 	%rd24, %rd2, %rd22;
	ld.global.f32 	%f11, [%rd24];
	add.f32 	%f12, %f10, %f11;
	add.s64 	%rd25, %rd1, %rd22;
	st.global.f32 	[%rd25], %f12;
	add.s32 	%r23, %r22, %r2;
	mul.wide.u32 	%rd26, %r23, 4;
	add.s64 	%rd27, %rd3, %rd26;
	ld.global.f32 	%f13, [%rd27];
	add.s64 	%rd28, %rd2, %rd26;
	ld.global.f32 	%f14, [%rd28];
	add.f32 	%f15, %f13, %f14;
	add.s64 	%rd29, %rd1, %rd26;
	st.global.f32 	[%rd29], %f15;
	add.s32 	%r26, %r23, %r2;
	setp.lt.s32 	%p6, %r26, %r11;
	@%p6 bra 	$L__BB0_5;
$L__BB0_6:
	ret;

}


// ===== COMPILED SASS (sm_100) =====

	.target	sm_100

	.elftype	@"ET_EXEC"


//--------------------- .note.nv.tkinfo           --------------------------
	.section	.note.nv.tkinfo,"",@"SHT_NOTE"
	.sectionflags	@"SHF_NOTE_NV_TKINFO"
	.tkinfo
        /*0018*/ 	.word	0x00000002
        /*0030*/ 	.string	""
        /*0030*/ 	.string	"ptxas"
        /*0030*/ 	.string	"Cuda compilation tools, release 13.0, V13.0.88"
        /*0030*/ 	.string	"Build cuda_13.0.r13.0/compiler.36424714_0"
        /*0030*/ 	.string	"-arch sm_100 -m 64 "



//--------------------- .note.nv.cuinfo           --------------------------
	.section	.note.nv.cuinfo,"",@"SHT_NOTE"
	.sectionflags	@"SHF_NOTE_NV_CUINFO"
        /*0018*/ 	.short	0x0002
        /*001a*/ 	.short	0x0064
        /*001c*/ 	.short	0x0082
	.zero		2


//--------------------- .nv.info                  --------------------------
	.section	.nv.info,"",@"SHT_CUDA_INFO"
	.align	4


	//----- nvinfo : EIATTR_REGCOUNT
	.align		4
        /*0000*/ 	.byte	0x04, 0x2f
        /*0002*/ 	.short	(.L_1 - .L_0)
	.align		4
.L_0:
        /*0004*/ 	.word	index@(_Z3addPfS_S_i)
        /*0008*/ 	.word	0x0000001c


	//----- nvinfo : EIATTR_FRAME_SIZE
	.align		4
.L_1:
        /*000c*/ 	.byte	0x04, 0x11
        /*000e*/ 	.short	(.L_3 - .L_2)
	.align		4
.L_2:
        /*0010*/ 	.word	index@(_Z3addPfS_S_i)
        /*0014*/ 	.word	0x00000000


	//----- nvinfo : EIATTR_MIN_STACK_SIZE
	.align		4
.L_3:
        /*0018*/ 	.byte	0x04, 0x12
        /*001a*/ 	.short	(.L_5 - .L_4)
	.align		4
.L_4:
        /*001c*/ 	.word	index@(_Z3addPfS_S_i)
        /*0020*/ 	.word	0x00000000
.L_5:


//--------------------- .nv.compat                --------------------------
	.section	.nv.compat,"",@"SHT_CUDA_COMPAT_INFO"
	.align	4
        /*0000*/ 	.byte	0x02, 0x09, 0x00, 0x00, 0x02, 0x02, 0x01, 0x00, 0x02, 0x05, 0x05, 0x00, 0x03, 0x07, 0x01, 0x01
        /*0010*/ 	.byte	0x02, 0x03, 0x00, 0x00, 0x02, 0x06, 0x01, 0x00, 0x04, 0x0b, 0x08, 0x00, 0x09, 0x00, 0x00, 0x00
        /*0020*/ 	.byte	0x00, 0x00, 0x00, 0x00


//--------------------- .nv.info._Z3addPfS_S_i    --------------------------
	.section	.nv.info._Z3addPfS_S_i,"",@"SHT_CUDA_INFO"
	.sectionflags	@""
	.align	4


	//----- nvinfo : EIATTR_CUDA_API_VERSION
	.align		4
        /*0000*/ 	.byte	0x04, 0x37
        /*0002*/ 	.short	(.L_7 - .L_6)
.L_6:
        /*0004*/ 	.word	0x00000082


	//----- nvinfo : EIATTR_KPARAM_INFO
	.align		4
.L_7:
        /*0008*/ 	.byte	0x04, 0x17
        /*000a*/ 	.short	(.L_9 - .L_8)
.L_8:
        /*000c*/ 	.word	0x00000000
        /*0010*/ 	.short	0x0003
        /*0012*/ 	.short	0x0018
        /*0014*/ 	.byte	0x00, 0xf0, 0x11, 0x00


	//----- nvinfo : EIATTR_KPARAM_INFO
	.align		4
.L_9:
        /*0018*/ 	.byte	0x04, 0x17
        /*001a*/ 	.short	(.L_11 - .L_10)
.L_10:
        /*001c*/ 	.word	0x00000000
        /*0020*/ 	.short	0x0002
        /*0022*/ 	.short	0x0010
        /*0024*/ 	.byte	0x00, 0xf5, 0x21, 0x00


	//----- nvinfo : EIATTR_KPARAM_INFO
	.align		4
.L_11:
        /*0028*/ 	.byte	0x04, 0x17
        /*002a*/ 	.short	(.L_13 - .L_12)
.L_12:
        /*002c*/ 	.word	0x00000000
        /*0030*/ 	.short	0x0001
        /*0032*/ 	.short	0x0008
        /*0034*/ 	.byte	0x00, 0xf5, 0x21, 0x00


	//----- nvinfo : EIATTR_KPARAM_INFO
	.align		4
.L_13:
        /*0038*/ 	.byte	0x04, 0x17
        /*003a*/ 	.short	(.L_15 - .L_14)
.L_14:
        /*003c*/ 	.word	0x00000000
        /*0040*/ 	.short	0x0000
        /*0042*/ 	.short	0x0000
        /*0044*/ 	.byte	0x00, 0xf5, 0x21, 0x00


	//----- nvinfo : EIATTR_SPARSE_MMA_MASK
	.align		4
.L_15:
        /*0048*/ 	.byte	0x03, 0x50
        /*004a*/ 	.short	0x0000


	//----- nvinfo : EIATTR_MAXREG_COUNT
	.align		4
        /*004c*/ 	.byte	0x03, 0x1b
        /*004e*/ 	.short	0x00ff


	//----- nvinfo : EIATTR_MERCURY_ISA_VERSION
	.align		4
        /*0050*/ 	.byte	0x03, 0x5f
        /*0052*/ 	.short	0x0101


	//----- nvinfo : EIATTR_VRC_CTA_INIT_COUNT
	.align		4
        /*0054*/ 	.byte	0x02, 0x4a
	.zero		1
	.zero		1


	//----- nvinfo : EIATTR_EXIT_INSTR_OFFSETS
	.align		4
        /*0058*/ 	.byte	0x04, 0x1c
        /*005a*/ 	.short	(.L_17 - .L_16)


	//   ....[0]....
.L_16:
        /*005c*/ 	.word	0x00000050


	//   ....[1]....
        /*0060*/ 	.word	0x000003a0


	//   ....[2]....
        /*0064*/ 	.word	0x00000600


	//----- nvinfo : EIATTR_CRS_STACK_SIZE
	.align		4
.L_17:
        /*0068*/ 	.byte	0x04, 0x1e
        /*006a*/ 	.short	(.L_19 - .L_18)
.L_18:
        /*006c*/ 	.word	0x00000000


	//----- nvinfo : EIATTR_CBANK_PARAM_SIZE
	.align		4
.L_19:
        /*0070*/ 	.byte	0x03, 0x19
        /*0072*/ 	.short	0x001c


	//----- nvinfo : EIATTR_PARAM_CBANK
	.align		4
        /*0074*/ 	.byte	0x04, 0x0a
        /*0076*/ 	.short	(.L_21 - .L_20)
	.align		4
.L_20:
        /*0078*/ 	.word	index@(.nv.constant0._Z3addPfS_S_i)
        /*007c*/ 	.short	0x0380
        /*007e*/ 	.short	0x001c


	//----- nvinfo : EIATTR_SW_WAR
	.align		4
.L_21:
        /*0080*/ 	.byte	0x04, 0x36
        /*0082*/ 	.short	(.L_23 - .L_22)
.L_22:
        /*0084*/ 	.word	0x00000008
.L_23:


//--------------------- .nv.callgraph             --------------------------
	.section	.nv.callgraph,"",@"SHT_CUDA_CALLGRAPH"
	.align	4
	.sectionentsize	8
	.align		4
        /*0000*/ 	.word	0x00000000
	.align		4
        /*0004*/ 	.word	0xffffffff
	.align		4
        /*0008*/ 	.word	0x00000000
	.align		4
        /*000c*/ 	.word	0xfffffffe
	.align		4
        /*0010*/ 	.word	0x00000000
	.align		4
        /*0014*/ 	.word	0xfffffffd
	.align		4
        /*0018*/ 	.word	0x00000000
	.align		4
        /*001c*/ 	.word	0xfffffffc


//--------------------- .text._Z3addPfS_S_i       --------------------------
	.section	.text._Z3addPfS_S_i,"ax",@progbits
	.align	128
        .global         _Z3addPfS_S_i
        .type           _Z3addPfS_S_i,@function
        .size           _Z3addPfS_S_i,(.L_x_5 - _Z3addPfS_S_i)
        .other          _Z3addPfS_S_i,@"STO_CUDA_ENTRY STV_DEFAULT"
_Z3addPfS_S_i:
.text._Z3addPfS_S_i:
[----:B------:R-:W-:Y:S01]  /*0000*/  LDC R1, c[0x0][0x37c] ;  /* 0x0000df00ff017b82 */ /* 0x000fe20000000800 */
[----:B------:R-:W0:Y:S01]  /*0010*/  S2R R5, SR_TID.X ;  /* 0x0000000000057919 */ /* 0x000e220000002100 */
[----:B------:R-:W0:Y:S06]  /*0020*/  LDCU UR6, c[0x0][0x398] ;  /* 0x00007300ff0677ac */ /* 0x000e2c0008000800 */
[----:B------:R-:W1:Y:S01]  /*0030*/  LDC R0, c[0x0][0x360] ;  /* 0x0000d800ff007b82 */ /* 0x000e620000000800 */
[----:B0-----:R-:W-:-:S13]  /*0040*/  ISETP.GE.AND P0, PT, R5, UR6, PT ;  /* 0x0000000605007c0c */ /* 0x001fda000bf06270 */
[----:B------:R-:W-:Y:S05]  /*0050*/  @P0 EXIT ;  /* 0x000000000000094d */ /* 0x000fea0003800000 */
[----:B-1----:R-:W0:Y:S01]  /*0060*/  I2F.U32.RP R8, R0 ;  /* 0x0000000000087306 */ /* 0x002e220000209000 */
[----:B------:R-:W-:Y:S01]  /*0070*/  IADD3 R4, PT, PT, R5, R0, RZ ;  /* 0x0000000005047210 */ /* 0x000fe20007ffe0ff */
[----:B------:R-:W1:Y:S01]  /*0080*/  LDCU.64 UR4, c[0x0][0x358] ;  /* 0x00006b00ff0477ac */ /* 0x000e620008000a00 */
[----:B------:R-:W-:Y:S01]  /*0090*/  ISETP.NE.U32.AND P2, PT, R0, RZ, PT ;  /* 0x000000ff0000720c */ /* 0x000fe20003f45070 */
[----:B------:R-:W-:Y:S01]  /*00a0*/  BSSY.RECONVERGENT B0, `(.L_x_0) ;  /* 0x000002f000007945 */ /* 0x000fe20003800200 */
[C---:B------:R-:W-:Y:S01]  /*00b0*/  ISETP.GE.U32.AND P0, PT, R4.reuse, UR6, PT ;  /* 0x0000000604007c0c */ /* 0x040fe2000bf06070 */
[----:B------:R-:W2:Y:S01]  /*00c0*/  LDCU.64 UR12, c[0x0][0x390] ;  /* 0x00007200ff0c77ac */ /* 0x000ea20008000a00 */
[----:B------:R-:W-:Y:S02]  /*00d0*/  VIMNMX.U32 R7, PT, PT, R4, UR6, !PT ;  /* 0x0000000604077c48 */ /* 0x000fe4000ffe0000 */
[----:B------:R-:W-:Y:S01]  /*00e0*/  SEL R6, RZ, 0x1, P0 ;  /* 0x00000001ff067807 */ /* 0x000fe20000000000 */
[----:B------:R-:W3:Y:S03]  /*00f0*/  LDCU.128 UR8, c[0x0][0x380] ;  /* 0x00007000ff0877ac */ /* 0x000ee60008000c00 */
[----:B------:R-:W-:Y:S01]  /*0100*/  IADD3 R7, PT, PT, R7, -R4, -R6 ;  /* 0x8000000407077210 */ /* 0x000fe20007ffe806 */
[----:B0-----:R-:W0:Y:S02]  /*0110*/  MUFU.RCP R8, R8 ;  /* 0x0000000800087308 */ /* 0x001e240000001000 */
[----:B0-----:R-:W-:-:S06]  /*0120*/  IADD3 R2, PT, PT, R8, 0xffffffe, RZ ;  /* 0x0ffffffe08027810 */ /* 0x001fcc0007ffe0ff */
[----:B------:R0:W4:Y:S02]  /*0130*/  F2I.FTZ.U32.TRUNC.NTZ R3, R2 ;  /* 0x0000000200037305 */ /* 0x000124000021f000 */
[----:B0-----:R-:W-:Y:S02]  /*0140*/  IMAD.MOV.U32 R2, RZ, RZ, RZ ;  /* 0x000000ffff027224 */ /* 0x001fe400078e00ff */
[----:B----4-:R-:W-:-:S04]  /*0150*/  IMAD.MOV R9, RZ, RZ, -R3 ;  /* 0x000000ffff097224 */ /* 0x010fc800078e0a03 */
[----:B------:R-:W-:-:S04]  /*0160*/  IMAD R9, R9, R0, RZ ;  /* 0x0000000009097224 */ /* 0x000fc800078e02ff */
[----:B------:R-:W-:-:S06]  /*0170*/  IMAD.HI.U32 R8, R3, R9, R2 ;  /* 0x0000000903087227 */ /* 0x000fcc00078e0002 */
[----:B------:R-:W-:-:S05]  /*0180*/  IMAD.HI.U32 R3, R8, R7, RZ ;  /* 0x0000000708037227 */ /* 0x000fca00078e00ff */
[----:B------:R-:W-:-:S05]  /*0190*/  IADD3 R2, PT, PT, -R3, RZ, RZ ;  /* 0x000000ff03027210 */ /* 0x000fca0007ffe1ff */
[----:B------:R-:W-:-:S05]  /*01a0*/  IMAD R7, R0, R2, R7 ;  /* 0x0000000200077224 */ /* 0x000fca00078e0207 */
[----:B------:R-:W-:-:S13]  /*01b0*/  ISETP.GE.U32.AND P0, PT, R7, R0, PT ;  /* 0x000000000700720c */ /* 0x000fda0003f06070 */
[----:B------:R-:W-:Y:S01]  /*01c0*/  @P0 IMAD.IADD R7, R7, 0x1, -R0 ;  /* 0x0000000107070824 */ /* 0x000fe200078e0a00 */
[----:B------:R-:W-:-:S04]  /*01d0*/  @P0 IADD3 R3, PT, PT, R3, 0x1, RZ ;  /* 0x0000000103030810 */ /* 0x000fc80007ffe0ff */
[----:B------:R-:W-:-:S13]  /*01e0*/  ISETP.GE.U32.AND P1, PT, R7, R0, PT ;  /* 0x000000000700720c */ /* 0x000fda0003f26070 */
[----:B------:R-:W-:Y:S01]  /*01f0*/  @P1 VIADD R3, R3, 0x1 ;  /* 0x0000000103031836 */ /* 0x000fe20000000000 */
[----:B------:R-:W-:-:S04]  /*0200*/  @!P2 LOP3.LUT R3, RZ, R0, RZ, 0x33, !PT ;  /* 0x00000000ff03a212 */ /* 0x000fc800078e33ff */
[----:B------:R-:W-:-:S04]  /*0210*/  IADD3 R2, PT, PT, R6, R3, RZ ;  /* 0x0000000306027210 */ /* 0x000fc80007ffe0ff */
[C---:B------:R-:W-:Y:S02]  /*0220*/  LOP3.LUT R3, R2.reuse, 0x3, RZ, 0xc0, !PT ;  /* 0x0000000302037812 */ /* 0x040fe400078ec0ff */
[----:B------:R-:W-:Y:S02]  /*0230*/  ISETP.GE.U32.AND P0, PT, R2, 0x3, PT ;  /* 0x000000030200780c */ /* 0x000fe40003f06070 */
[----:B------:R-:W-:-:S13]  /*0240*/  ISETP.NE.AND P1, PT, R3, 0x3, PT ;  /* 0x000000030300780c */ /* 0x000fda0003f25270 */
[----:B-123--:R-:W-:Y:S05]  /*0250*/  @!P1 BRA `(.L_x_1) ;  /* 0x00000000004c9947 */ /* 0x00efea0003800000 */
[----:B------:R-:W-:-:S04]  /*0260*/  IADD3 R2, PT, PT, R2, 0x1, RZ ;  /* 0x0000000102027810 */ /* 0x000fc80007ffe0ff */
[----:B------:R-:W-:Y:S01]  /*0270*/  LOP3.LUT R4, R2, 0x3, RZ, 0xc0, !PT ;  /* 0x0000000302047812 */ /* 0x000fe200078ec0ff */
[----:B------:R-:W-:-:S04]  /*0280*/  IMAD.WIDE.U32 R2, R5, 0x4, RZ ;  /* 0x0000000405027825 */ /* 0x000fc800078e00ff */
[----:B------:R-:W-:Y:S02]  /*0290*/  IMAD R5, R4, R0, R5 ;  /* 0x0000000004057224 */ /* 0x000fe400078e0205 */
[----:B------:R-:W-:-:S07]  /*02a0*/  IMAD.MOV R4, RZ, RZ, -R4 ;  /* 0x000000ffff047224 */ /* 0x000fce00078e0a04 */
.L_x_2:
[C---:B------:R-:W-:Y:S02]  /*02b0*/  IADD3 R8, P2, PT, R2.reuse, UR10, RZ ;  /* 0x0000000a02087c10 */ /* 0x040fe4000ff5e0ff */
[----:B------:R-:W-:Y:S02]  /*02c0*/  IADD3 R6, P1, PT, R2, UR8, RZ ;  /* 0x0000000802067c10 */ /* 0x000fe4000ff3e0ff */
[C---:B------:R-:W-:Y:S02]  /*02d0*/  IADD3.X R9, PT, PT, R3.reuse, UR11, RZ, P2, !PT ;  /* 0x0000000b03097c10 */ /* 0x040fe400097fe4ff */
[----:B------:R-:W-:-:S04]  /*02e0*/  IADD3.X R7, PT, PT, R3, UR9, RZ, P1, !PT ;  /* 0x0000000903077c10 */ /* 0x000fc80008ffe4ff */
[----:B------:R-:W2:Y:S04]  /*02f0*/  LDG.E R9, desc[UR4][R8.64] ;  /* 0x0000000408097981 */ /* 0x000ea8000c1e1900 */
[----:B------:R-:W2:Y:S01]  /*0300*/  LDG.E R6, desc[UR4][R6.64] ;  /* 0x0000000406067981 */ /* 0x000ea2000c1e1900 */
[----:B0-----:R-:W-:-:S04]  /*0310*/  IADD3 R10, P1, PT, R2, UR12, RZ ;  /* 0x0000000c020a7c10 */ /* 0x001fc8000ff3e0ff */
[----:B------:R-:W-:Y:S02]  /*0320*/  IADD3.X R11, PT, PT, R3, UR13, RZ, P1, !PT ;  /* 0x0000000d030b7c10 */ /* 0x000fe40008ffe4ff */
[----:B------:R-:W-:-:S04]  /*0330*/  IADD3 R4, PT, PT, R4, 0x1, RZ ;  /* 0x0000000104047810 */ /* 0x000fc80007ffe0ff */
[----:B------:R-:W-:Y:S01]  /*0340*/  ISETP.NE.AND P1, PT, R4, RZ, PT ;  /* 0x000000ff0400720c */ /* 0x000fe20003f25270 */
[----:B------:R-:W-:-:S04]  /*0350*/  IMAD.WIDE.U32 R2, R0, 0x4, R2 ;  /* 0x0000000400027825 */ /* 0x000fc800078e0002 */
[----:B--2---:R-:W-:-:S05]  /*0360*/  FADD R13, R6, R9 ;  /* 0x00000009060d7221 */ /* 0x004fca0000000000 */
[----:B------:R0:W-:Y:S03]  /*0370*/  STG.E desc[UR4][R10.64], R13 ;  /* 0x0000000d0a007986 */ /* 0x0001e6000c101904 */
[----:B------:R-:W-:Y:S05]  /*0380*/  @P1 BRA `(.L_x_2) ;  /* 0xfffffffc00c81947 */ /* 0x000fea000383ffff */
.L_x_1:
[----:B------:R-:W-:Y:S05]  /*0390*/  BSYNC.RECONVERGENT B0 ;  /* 0x0000000000007941 */ /* 0x000fea0003800200 */
.L_x_0:
[----:B------:R-:W-:Y:S05]  /*03a0*/  @!P0 EXIT ;  /* 0x000000000000894d */ /* 0x000fea0003800000 */
.L_x_3:
[----:B------:R-:W0:Y:S08]  /*03b0*/  LDC.64 R6, c[0x0][0x380] ;  /* 0x0000e000ff067b82 */ /* 0x000e300000000a00 */
[----:B------:R-:W1:Y:S08]  /*03c0*/  LDC.64 R2, c[0x0][0x388] ;  /* 0x0000e200ff027b82 */ /* 0x000e700000000a00 */
[----:B--2---:R-:W2:Y:S01]  /*03d0*/  LDC.64 R8, c[0x0][0x390] ;  /* 0x0000e400ff087b82 */ /* 0x004ea20000000a00 */
[----:B0-----:R-:W-:-:S06]  /*03e0*/  IMAD.WIDE.U32 R10, R5, 0x4, R6 ;  /* 0x00000004050a7825 */ /* 0x001fcc00078e0006 */
[----:B------:R-:W3:Y:S01]  /*03f0*/  LDG.E R10, desc[UR4][R10.64] ;  /* 0x000000040a0a7981 */ /* 0x000ee2000c1e1900 */
[----:B-1----:R-:W-:-:S06]  /*0400*/  IMAD.WIDE.U32 R12, R5, 0x4, R2 ;  /* 0x00000004050c7825 */ /* 0x002fcc00078e0002 */
[----:B------:R-:W3:Y:S01]  /*0410*/  LDG.E R13, desc[UR4][R12.64] ;  /* 0x000000040c0d7981 */ /* 0x000ee2000c1e1900 */
[----:B------:R-:W-:Y:S01]  /*0420*/  IADD3 R19, PT, PT, R0, R5, RZ ;  /* 0x0000000500137210 */ /* 0x000fe20007ffe0ff */
[----:B--2---:R-:W-:-:S04]  /*0430*/  IMAD.WIDE.U32 R4, R5, 0x4, R8 ;  /* 0x0000000405047825 */ /* 0x004fc800078e0008 */
[----:B------:R-:W-:-:S04]  /*0440*/  IMAD.WIDE.U32 R14, R19, 0x4, R6 ;  /* 0x00000004130e7825 */ /* 0x000fc800078e0006 */
[----:B------:R-:W-:-:S04]  /*0450*/  IMAD.WIDE.U32 R16, R19, 0x4, R2 ;  /* 0x0000000413107825 */ /* 0x000fc800078e0002 */
[----:B---3--:R-:W-:-:S05]  /*0460*/  FADD R21, R10, R13 ;  /* 0x0000000d0a157221 */ /* 0x008fca0000000000 */
[----:B------:R0:W-:Y:S04]  /*0470*/  STG.E desc[UR4][R4.64], R21 ;  /* 0x0000001504007986 */ /* 0x0001e8000c101904 */
[----:B------:R-:W2:Y:S04]  /*0480*/  LDG.E R14, desc[UR4][R14.64] ;  /* 0x000000040e0e7981 */ /* 0x000ea8000c1e1900 */
[----:B------:R-:W2:Y:S01]  /*0490*/  LDG.E R17, desc[UR4][R16.64] ;  /* 0x0000000410117981 */ /* 0x000ea2000c1e1900 */
[C---:B------:R-:W-:Y:S02]  /*04a0*/  IMAD.IADD R25, R19.reuse, 0x1, R0 ;  /* 0x0000000113197824 */ /* 0x040fe400078e0200 */
[----:B------:R-:W-:-:S04]  /*04b0*/  IMAD.WIDE.U32 R10, R19, 0x4, R8 ;  /* 0x00000004130a7825 */ /* 0x000fc800078e0008 */
[----:B------:R-:W-:-:S04]  /*04c0*/  IMAD.WIDE.U32 R12, R25, 0x4, R6 ;  /* 0x00000004190c7825 */ /* 0x000fc800078e0006 */
[----:B------:R-:W-:-:S04]  /*04d0*/  IMAD.WIDE.U32 R18, R25, 0x4, R2 ;  /* 0x0000000419127825 */ /* 0x000fc800078e0002 */
[----:B--2---:R-:W-:-:S05]  /*04e0*/  FADD R23, R14, R17 ;  /* 0x000000110e177221 */ /* 0x004fca0000000000 */
[----:B------:R1:W-:Y:S04]  /*04f0*/  STG.E desc[UR4][R10.64], R23 ;  /* 0x000000170a007986 */ /* 0x0003e8000c101904 */
[----:B------:R-:W2:Y:S04]  /*0500*/  LDG.E R12, desc[UR4][R12.64] ;  /* 0x000000040c0c7981 */ /* 0x000ea8000c1e1900 */
[----:B------:R-:W2:Y:S01]  /*0510*/  LDG.E R19, desc[UR4][R18.64] ;  /* 0x0000000412137981 */ /* 0x000ea2000c1e1900 */
[C---:B0-----:R-:W-:Y:S01]  /*0520*/  IADD3 R5, PT, PT, R25.reuse, R0, RZ ;  /* 0x0000000019057210 */ /* 0x041fe20007ffe0ff */
[----:B------:R-:W-:-:S04]  /*0530*/  IMAD.WIDE.U32 R14, R25, 0x4, R8 ;  /* 0x00000004190e7825 */ /* 0x000fc800078e0008 */
[----:B------:R-:W-:-:S04]  /*0540*/  IMAD.WIDE.U32 R6, R5, 0x4, R6 ;  /* 0x0000000405067825 */ /* 0x000fc800078e0006 */
[----:B------:R-:W-:-:S04]  /*0550*/  IMAD.WIDE.U32 R2, R5, 0x4, R2 ;  /* 0x0000000405027825 */ /* 0x000fc800078e0002 */
[----:B--2---:R-:W-:-:S05]  /*0560*/  FADD R17, R12, R19 ;  /* 0x000000130c117221 */ /* 0x004fca0000000000 */
[----:B------:R2:W-:Y:S04]  /*0570*/  STG.E desc[UR4][R14.64], R17 ;  /* 0x000000110e007986 */ /* 0x0005e8000c101904 */
[----:B------:R-:W1:Y:S04]  /*0580*/  LDG.E R6, desc[UR4][R6.64] ;  /* 0x0000000406067981 */ /* 0x000e68000c1e1900 */
[----:B------:R-:W1:Y:S01]  /*0590*/  LDG.E R3, desc[UR4][R2.64] ;  /* 0x0000000402037981 */ /* 0x000e62000c1e1900 */
[C---:B------:R-:W-:Y:S01]  /*05a0*/  IMAD.WIDE.U32 R8, R5.reuse, 0x4, R8 ;  /* 0x0000000405087825 */ /* 0x040fe200078e0008 */
[----:B------:R-:W-:-:S04]  /*05b0*/  IADD3 R5, PT, PT, R5, R0, RZ ;  /* 0x0000000005057210 */ /* 0x000fc80007ffe0ff */
[----:B------:R-:W-:Y:S01]  /*05c0*/  ISETP.GE.AND P0, PT, R5, UR6, PT ;  /* 0x0000000605007c0c */ /* 0x000fe2000bf06270 */
[----:B-1----:R-:W-:-:S05]  /*05d0*/  FADD R11, R6, R3 ;  /* 0x00000003060b7221 */ /* 0x002fca0000000000 */
[----:B------:R2:W-:Y:S07]  /*05e0*/  STG.E desc[UR4][R8.64], R11 ;  /* 0x0000000b08007986 */ /* 0x0005ee000c101904 */
[----:B------:R-:W-:Y:S05]  /*05f0*/  @!P0 BRA `(.L_x_3) ;  /* 0xfffffffc006c8947 */ /* 0x000fea000383ffff */
[----:B------:R-:W-:Y:S05]  /*0600*/  EXIT ;  /* 0x000000000000794d */ /* 0x000fea0003800000 */
.L_x_4:
[----:B------:R-:W-:-:S00]  /*0610*/  BRA `(.L_x_4) ;  /* 0xfffffffc00fc7947 */ /* 0x000fc0000383ffff */
[----:B------:R-:W-:-:S00]  /*0620*/  NOP ;  /* 0x0000000000007918 */ /* 0x000fc00000000000 */
        /* <DEDUP_REMOVED lines=13> */
.L_x_5:


//--------------------- .nv.shared.reserved.0     --------------------------
	.section	.nv.shared.reserved.0,"aw",@nobits
	.weak		__nv_reservedSMEM_offset_0_alias
	.size		__nv_reservedSMEM_offset_0_alias, 0, 64
	.other		__nv_reservedSMEM_offset_0_alias,@"STO_CUDA_RESERVED_SHARED STV_DEFAULT"
__nv_reservedSMEM_offset_0_alias:
	.zero		0
	.zero		64


//--------------------- .nv.constant0._Z3addPfS_S_i --------------------------
	.section	.nv.constant0._Z3addPfS_S_i,"a",@progbits
	.sectionflags	@""
	.align	4
.nv.constant0._Z3addPfS_S_i:
	.zero		924


//--------------------- SYMBOLS --------------------------

	.type		.nv.reservedSmem.offset0,@object
	.size		.nv.reservedSmem.offset0,0x4
